	.headerflags	@"EF_CUDA_TEXMODE_UNIFIED EF_CUDA_64BIT_ADDRESS EF_CUDA_ACCELERATORS EF_CUDA_SM90 EF_CUDA_VIRTUAL_SM(EF_CUDA_SM90)"
	.elftype	@"ET_EXEC"


//--------------------- .nv.info                  --------------------------
	.section	.nv.info,"",@"SHT_CUDA_INFO"
	.align	4


	//----- nvinfo : EIATTR_REGCOUNT
	.align		4
        /*0000*/ 	.byte	0x04, 0x2f
        /*0002*/ 	.short	(.L_1 - .L_0)
	.align		4
.L_0:
        /*0004*/ 	.word	index@(triton_poi_fused_add_leaky_relu_6)
        /*0008*/ 	.word	0x0000000c


	//----- nvinfo : EIATTR_MIN_STACK_SIZE
	.align		4
.L_1:
        /*000c*/ 	.byte	0x04, 0x12
        /*000e*/ 	.short	(.L_3 - .L_2)
	.align		4
.L_2:
        /*0010*/ 	.word	index@(triton_poi_fused_add_leaky_relu_6)
        /*0014*/ 	.word	0x00000000


	//----- nvinfo : EIATTR_FRAME_SIZE
	.align		4
.L_3:
        /*0018*/ 	.byte	0x04, 0x11
        /*001a*/ 	.short	(.L_5 - .L_4)
	.align		4
.L_4:
        /*001c*/ 	.word	index@(triton_poi_fused_add_leaky_relu_6)
        /*0020*/ 	.word	0x00000000


	//----- nvinfo : EIATTR_MIN_STACK_SIZE
	.align		4
.L_5:
        /*0024*/ 	.byte	0x04, 0x12
        /*0026*/ 	.short	(.L_7 - .L_6)
	.align		4
.L_6:
        /*0028*/ 	.word	index@(triton_poi_fused_add_leaky_relu_6)
        /*002c*/ 	.word	0x00000000
.L_7:


//--------------------- .nv.info.triton_poi_fused_add_leaky_relu_6 --------------------------
	.section	.nv.info.triton_poi_fused_add_leaky_relu_6,"",@"SHT_CUDA_INFO"
	.sectionflags	@""
	.align	4


	//----- nvinfo : EIATTR_CUDA_API_VERSION
	.align		4
        /*0000*/ 	.byte	0x04, 0x37
        /*0002*/ 	.short	(.L_9 - .L_8)
.L_8:
        /*0004*/ 	.word	0x0000007c


	//----- nvinfo : EIATTR_KPARAM_INFO
	.align		4
.L_9:
        /*0008*/ 	.byte	0x04, 0x17
        /*000a*/ 	.short	(.L_11 - .L_10)
.L_10:
        /*000c*/ 	.word	0x00000000
        /*0010*/ 	.short	0x0003
        /*0012*/ 	.short	0x0018
        /*0014*/ 	.byte	0x00, 0xf0, 0x11, 0x00


	//----- nvinfo : EIATTR_KPARAM_INFO
	.align		4
.L_11:
        /*0018*/ 	.byte	0x04, 0x17
        /*001a*/ 	.short	(.L_13 - .L_12)
.L_12:
        /*001c*/ 	.word	0x00000000
        /*0020*/ 	.short	0x0002
        /*0022*/ 	.short	0x0010
        /*0024*/ 	.byte	0x00, 0xf4, 0x21, 0x00


	//----- nvinfo : EIATTR_KPARAM_INFO
	.align		4
.L_13:
        /*0028*/ 	.byte	0x04, 0x17
        /*002a*/ 	.short	(.L_15 - .L_14)
.L_14:
        /*002c*/ 	.word	0x00000000
        /*0030*/ 	.short	0x0001
        /*0032*/ 	.short	0x0008
        /*0034*/ 	.byte	0x00, 0xf4, 0x21, 0x00


	//----- nvinfo : EIATTR_KPARAM_INFO
	.align		4
.L_15:
        /*0038*/ 	.byte	0x04, 0x17
        /*003a*/ 	.short	(.L_17 - .L_16)
.L_16:
        /*003c*/ 	.word	0x00000000
        /*0040*/ 	.short	0x0000
        /*0042*/ 	.short	0x0000
        /*0044*/ 	.byte	0x00, 0xf4, 0x21, 0x00


	//----- nvinfo : EIATTR_SPARSE_MMA_MASK
	.align		4
.L_17:
        /*0048*/ 	.byte	0x03, 0x50
        /*004a*/ 	.short	0x0000


	//----- nvinfo : EIATTR_MAXREG_COUNT
	.align		4
        /*004c*/ 	.byte	0x03, 0x1b
        /*004e*/ 	.short	0x00ff


	//----- nvinfo : EIATTR_EXIT_INSTR_OFFSETS
	.align		4
        /*0050*/ 	.byte	0x04, 0x1c
        /*0052*/ 	.short	(.L_19 - .L_18)


	//   ....[0]....
.L_18:
        /*0054*/ 	.word	0x000001c0


	//   ....[1]....
        /*0058*/ 	.word	0x000001e0


	//----- nvinfo : EIATTR_REQNTID
	.align		4
.L_19:
        /*005c*/ 	.byte	0x04, 0x10
        /*005e*/ 	.short	(.L_21 - .L_20)
.L_20:
        /*0060*/ 	.word	0x00000020
        /*0064*/ 	.word	0x00000001
        /*0068*/ 	.word	0x00000001


	//----- nvinfo : EIATTR_CBANK_PARAM_SIZE
	.align		4
.L_21:
        /*006c*/ 	.byte	0x03, 0x19
        /*006e*/ 	.short	0x001c


	//----- nvinfo : EIATTR_PARAM_CBANK
	.align		4
        /*0070*/ 	.byte	0x04, 0x0a
        /*0072*/ 	.short	(.L_23 - .L_22)
	.align		4
.L_22:
        /*0074*/ 	.word	index@(.nv.constant0.triton_poi_fused_add_leaky_relu_6)
        /*0078*/ 	.short	0x0210
        /*007a*/ 	.short	0x001c


	//----- nvinfo : EIATTR_SW_WAR
	.align		4
.L_23:
        /*007c*/ 	.byte	0x04, 0x36
        /*007e*/ 	.short	(.L_25 - .L_24)
.L_24:
        /*0080*/ 	.word	0x00000008
.L_25:


//--------------------- .nv.callgraph             --------------------------
	.section	.nv.callgraph,"",@"SHT_CUDA_CALLGRAPH"
	.align	4
	.sectionentsize	8
	.align		4
        /*0000*/ 	.word	0x00000000
	.align		4
        /*0004*/ 	.word	0xffffffff
	.align		4
        /*0008*/ 	.word	0x00000000
	.align		4
        /*000c*/ 	.word	0xfffffffe
	.align		4
        /*0010*/ 	.word	0x00000000
	.align		4
        /*0014*/ 	.word	0xfffffffd
	.align		4
        /*0018*/ 	.word	0x00000000
	.align		4
        /*001c*/ 	.word	0xfffffffc


//--------------------- .text.triton_poi_fused_add_leaky_relu_6 --------------------------
	.section	.text.triton_poi_fused_add_leaky_relu_6,"ax",@progbits
	.align	128
        .global         triton_poi_fused_add_leaky_relu_6
        .type           triton_poi_fused_add_leaky_relu_6,@function
        .size           triton_poi_fused_add_leaky_relu_6,(.L_x_1 - triton_poi_fused_add_leaky_relu_6)
        .other          triton_poi_fused_add_leaky_relu_6,@"STO_CUDA_ENTRY STV_DEFAULT"
triton_poi_fused_add_leaky_relu_6:
.text.triton_poi_fused_add_leaky_relu_6:
[----:B------:R-:W0:Y:S02]  /*0000*/  LDC R1, c[0x0][0x28] ;  /* 0x00000a00ff017b82 */ /* 0x000e240000000800 */
[----:B------:R-:W1:Y:S01]  /*0010*/  S2R R8, SR_TID.X ;  /* 0x0000000000087919 */ /* 0x000e620000002100 */
[----:B------:R-:W2:Y:S01]  /*0020*/  LDC.64 R4, c[0x0][0x218] ;  /* 0x00008600ff047b82 */ /* 0x000ea20000000a00 */
[----:B------:R-:W-:Y:S01]  /*0030*/  ULDC.64 UR4, c[0x0][0x208] ;  /* 0x0000820000047ab9 */ /* 0x000fe20000000a00 */
[----:B------:R-:W-:Y:S01]  /*0040*/  ULDC.64 UR6, c[0x0][0x220] ;  /* 0x0000880000067ab9 */ /* 0x000fe20000000a00 */
[----:B------:R-:W3:Y:S05]  /*0050*/  S2R R7, SR_CTAID.X ;  /* 0x0000000000077919 */ /* 0x000eea0000002500 */
[----:B------:R-:W4:Y:S01]  /*0060*/  LDC.64 R2, c[0x0][0x210] ;  /* 0x00008400ff027b82 */ /* 0x000f220000000a00 */
[----:B-1----:R-:W-:-:S02]  /*0070*/  LOP3.LUT R0, R8, 0xf, RZ, 0xc0, !PT ;  /* 0x0000000f08007812 */ /* 0x002fc400078ec0ff */
[----:B---3--:R-:W-:-:S03]  /*0080*/  SHF.R.S32.HI R6, RZ, 0x1b, R7 ;  /* 0x0000001bff067819 */ /* 0x008fc60000011407 */
[----:B------:R-:W-:Y:S01]  /*0090*/  IMAD R7, R7, 0x10, R0 ;  /* 0x0000001007077824 */ /* 0x000fe200078e0200 */
[----:B------:R-:W-:-:S03]  /*00a0*/  SGXT R0, R6, 0x1 ;  /* 0x000000010600781a */ /* 0x000fc60000000200 */
[C---:B----4-:R-:W-:Y:S01]  /*00b0*/  IMAD.WIDE R2, R7.reuse, 0x4, R2 ;  /* 0x0000000407027825 */ /* 0x050fe200078e0202 */
[----:B------:R-:W-:Y:S02]  /*00c0*/  ISETP.GE.AND P0, PT, R7, 0x10, PT ;  /* 0x000000100700780c */ /* 0x000fe40003f06270 */
[----:B------:R-:W-:-:S04]  /*00d0*/  LEA.HI R0, R0, R7, RZ, 0x2 ;  /* 0x0000000700007211 */ /* 0x000fc800078f10ff */
[----:B------:R-:W-:-:S05]  /*00e0*/  LOP3.LUT R0, R0, 0xfffffffc, RZ, 0xc0, !PT ;  /* 0xfffffffc00007812 */ /* 0x000fca00078ec0ff */
[----:B------:R-:W-:Y:S02]  /*00f0*/  IMAD.IADD R9, R7, 0x1, -R0 ;  /* 0x0000000107097824 */ /* 0x000fe400078e0a00 */
[----:B------:R-:W-:Y:S02]  /*0100*/  IMAD.MOV.U32 R0, RZ, RZ, RZ ;  /* 0x000000ffff007224 */ /* 0x000fe400078e00ff */
[----:B--2---:R-:W-:-:S04]  /*0110*/  IMAD.WIDE R4, R9, 0x4, R4 ;  /* 0x0000000409047825 */ /* 0x004fc800078e0204 */
[----:B------:R-:W-:Y:S01]  /*0120*/  IMAD.MOV.U32 R9, RZ, RZ, RZ ;  /* 0x000000ffff097224 */ /* 0x000fe200078e00ff */
[----:B------:R-:W2:Y:S05]  /*0130*/  @!P0 LDG.E R0, desc[UR4][R2.64] ;  /* 0x0000000402008981 */ /* 0x000eaa000c1e1900 */
[----:B------:R-:W2:Y:S01]  /*0140*/  @!P0 LDG.E.EL R9, desc[UR4][R4.64] ;  /* 0x0000000404098981 */ /* 0x000ea2000c2e1900 */
[----:B------:R-:W-:Y:S02]  /*0150*/  LOP3.LUT P0, RZ, R8, 0x10, RZ, 0xc0, !PT ;  /* 0x0000001008ff7812 */ /* 0x000fe4000780c0ff */
[----:B------:R-:W-:Y:S02]  /*0160*/  IADD3 R6, P2, R7, UR6, RZ ;  /* 0x0000000607067c10 */ /* 0x000fe4000ff5e0ff */
[----:B------:R-:W-:-:S02]  /*0170*/  ISETP.LT.AND P0, PT, R7, 0x10, !P0 ;  /* 0x000000100700780c */ /* 0x000fc40004701270 */
[----:B------:R-:W-:Y:S01]  /*0180*/  LEA.HI.X.SX32 R7, R7, UR7, 0x1, P2 ;  /* 0x0000000707077c11 */ /* 0x000fe200090f0eff */
[----:B--2---:R-:W-:-:S05]  /*0190*/  FFMA R0, R9, 0.0099999997764825820923, R0 ;  /* 0x3c23d70a09007823 */ /* 0x004fca0000000000 */
[----:B------:R-:W-:-:S04]  /*01a0*/  FSETP.GT.AND P1, PT, R0, RZ, PT ;  /* 0x000000ff0000720b */ /* 0x000fc80003f24000 */
[----:B------:R-:W-:Y:S01]  /*01b0*/  SEL R9, RZ, 0x1, !P1 ;  /* 0x00000001ff097807 */ /* 0x000fe20004800000 */
[----:B------:R-:W-:Y:S08]  /*01c0*/  @!P0 EXIT ;  /* 0x000000000000894d */ /* 0x000ff00003800000 */
[----:B------:R-:W-:Y:S01]  /*01d0*/  STG.E.U8 desc[UR4][R6.64], R9 ;  /* 0x0000000906007986 */ /* 0x000fe2000c101104 */
[----:B------:R-:W-:Y:S05]  /*01e0*/  EXIT ;  /* 0x000000000000794d */ /* 0x000fea0003800000 */
.L_x_0:
[----:B------:R-:W-:-:S00]  /*01f0*/  BRA `(.L_x_0) ;  /* 0xfffffffc00fc7947 */ /* 0x000fc0000383ffff */
[----:B------:R-:W-:-:S00]  /*0200*/  NOP ;  /* 0x0000000000007918 */ /* 0x000fc00000000000 */
[----:B------:R-:W-:-:S00]  /*0210*/  NOP ;  /* 0x0000000000007918 */ /* 0x000fc00000000000 */
[----:B------:R-:W-:-:S00]  /*0220*/  NOP ;  /* 0x0000000000007918 */ /* 0x000fc00000000000 */
[----:B------:R-:W-:-:S00]  /*0230*/  NOP ;  /* 0x0000000000007918 */ /* 0x000fc00000000000 */
[----:B------:R-:W-:-:S00]  /*0240*/  NOP ;  /* 0x0000000000007918 */ /* 0x000fc00000000000 */
[----:B------:R-:W-:-:S00]  /*0250*/  NOP ;  /* 0x0000000000007918 */ /* 0x000fc00000000000 */
[----:B------:R-:W-:-:S00]  /*0260*/  NOP ;  /* 0x0000000000007918 */ /* 0x000fc00000000000 */
[----:B------:R-:W-:-:S00]  /*0270*/  NOP ;  /* 0x0000000000007918 */ /* 0x000fc00000000000 */
.L_x_1:


//--------------------- .nv.constant0.triton_poi_fused_add_leaky_relu_6 --------------------------
	.section	.nv.constant0.triton_poi_fused_add_leaky_relu_6,"a",@progbits
	.sectionflags	@""
	.align	4
.nv.constant0.triton_poi_fused_add_leaky_relu_6:
	.zero		556
